	.headerflags	@"EF_CUDA_TEXMODE_UNIFIED EF_CUDA_64BIT_ADDRESS EF_CUDA_ACCELERATORS EF_CUDA_SM90 EF_CUDA_VIRTUAL_SM(EF_CUDA_SM90)"
	.elftype	@"ET_EXEC"


//--------------------- .nv.info                  --------------------------
	.section	.nv.info,"",@"SHT_CUDA_INFO"
	.align	4


	//----- nvinfo : EIATTR_REGCOUNT
	.align		4
        /*0000*/ 	.byte	0x04, 0x2f
        /*0002*/ 	.short	(.L_1 - .L_0)
	.align		4
.L_0:
        /*0004*/ 	.word	index@(triton_poi_fused_add_cat_7)
        /*0008*/ 	.word	0x00000020


	//----- nvinfo : EIATTR_MIN_STACK_SIZE
	.align		4
.L_1:
        /*000c*/ 	.byte	0x04, 0x12
        /*000e*/ 	.short	(.L_3 - .L_2)
	.align		4
.L_2:
        /*0010*/ 	.word	index@(triton_poi_fused_add_cat_7)
        /*0014*/ 	.word	0x00000000


	//----- nvinfo : EIATTR_FRAME_SIZE
	.align		4
.L_3:
        /*0018*/ 	.byte	0x04, 0x11
        /*001a*/ 	.short	(.L_5 - .L_4)
	.align		4
.L_4:
        /*001c*/ 	.word	index@(triton_poi_fused_add_cat_7)
        /*0020*/ 	.word	0x00000000


	//----- nvinfo : EIATTR_MIN_STACK_SIZE
	.align		4
.L_5:
        /*0024*/ 	.byte	0x04, 0x12
        /*0026*/ 	.short	(.L_7 - .L_6)
	.align		4
.L_6:
        /*0028*/ 	.word	index@(triton_poi_fused_add_cat_7)
        /*002c*/ 	.word	0x00000000
.L_7:


//--------------------- .nv.info.triton_poi_fused_add_cat_7 --------------------------
	.section	.nv.info.triton_poi_fused_add_cat_7,"",@"SHT_CUDA_INFO"
	.sectionflags	@""
	.align	4


	//----- nvinfo : EIATTR_CUDA_API_VERSION
	.align		4
        /*0000*/ 	.byte	0x04, 0x37
        /*0002*/ 	.short	(.L_9 - .L_8)
.L_8:
        /*0004*/ 	.word	0x0000007c


	//----- nvinfo : EIATTR_KPARAM_INFO
	.align		4
.L_9:
        /*0008*/ 	.byte	0x04, 0x17
        /*000a*/ 	.short	(.L_11 - .L_10)
.L_10:
        /*000c*/ 	.word	0x00000000
        /*0010*/ 	.short	0x0007
        /*0012*/ 	.short	0x0038
        /*0014*/ 	.byte	0x00, 0xf0, 0x11, 0x00


	//----- nvinfo : EIATTR_KPARAM_INFO
	.align		4
.L_11:
        /*0018*/ 	.byte	0x04, 0x17
        /*001a*/ 	.short	(.L_13 - .L_12)
.L_12:
        /*001c*/ 	.word	0x00000000
        /*0020*/ 	.short	0x0006
        /*0022*/ 	.short	0x0030
        /*0024*/ 	.byte	0x00, 0xf4, 0x21, 0x00


	//----- nvinfo : EIATTR_KPARAM_INFO
	.align		4
.L_13:
        /*0028*/ 	.byte	0x04, 0x17
        /*002a*/ 	.short	(.L_15 - .L_14)
.L_14:
        /*002c*/ 	.word	0x00000000
        /*0030*/ 	.short	0x0005
        /*0032*/ 	.short	0x0028
        /*0034*/ 	.byte	0x00, 0xf4, 0x21, 0x00


	//----- nvinfo : EIATTR_KPARAM_INFO
	.align		4
.L_15:
        /*0038*/ 	.byte	0x04, 0x17
        /*003a*/ 	.short	(.L_17 - .L_16)
.L_16:
        /*003c*/ 	.word	0x00000000
        /*0040*/ 	.short	0x0004
        /*0042*/ 	.short	0x0020
        /*0044*/ 	.byte	0x00, 0xf4, 0x21, 0x00


	//----- nvinfo : EIATTR_KPARAM_INFO
	.align		4
.L_17:
        /*0048*/ 	.byte	0x04, 0x17
        /*004a*/ 	.short	(.L_19 - .L_18)
.L_18:
        /*004c*/ 	.word	0x00000000
        /*0050*/ 	.short	0x0003
        /*0052*/ 	.short	0x0018
        /*0054*/ 	.byte	0x00, 0xf4, 0x21, 0x00


	//----- nvinfo : EIATTR_KPARAM_INFO
	.align		4
.L_19:
        /*0058*/ 	.byte	0x04, 0x17
        /*005a*/ 	.short	(.L_21 - .L_20)
.L_20:
        /*005c*/ 	.word	0x00000000
        /*0060*/ 	.short	0x0002
        /*0062*/ 	.short	0x0010
        /*0064*/ 	.byte	0x00, 0xf4, 0x21, 0x00


	//----- nvinfo : EIATTR_KPARAM_INFO
	.align		4
.L_21:
        /*0068*/ 	.byte	0x04, 0x17
        /*006a*/ 	.short	(.L_23 - .L_22)
.L_22:
        /*006c*/ 	.word	0x00000000
        /*0070*/ 	.short	0x0001
        /*0072*/ 	.short	0x0008
        /*0074*/ 	.byte	0x00, 0xf4, 0x21, 0x00


	//----- nvinfo : EIATTR_KPARAM_INFO
	.align		4
.L_23:
        /*0078*/ 	.byte	0x04, 0x17
        /*007a*/ 	.short	(.L_25 - .L_24)
.L_24:
        /*007c*/ 	.word	0x00000000
        /*0080*/ 	.short	0x0000
        /*0082*/ 	.short	0x0000
        /*0084*/ 	.byte	0x00, 0xf4, 0x21, 0x00


	//----- nvinfo : EIATTR_SPARSE_MMA_MASK
	.align		4
.L_25:
        /*0088*/ 	.byte	0x03, 0x50
        /*008a*/ 	.short	0x0000


	//----- nvinfo : EIATTR_MAXREG_COUNT
	.align		4
        /*008c*/ 	.byte	0x03, 0x1b
        /*008e*/ 	.short	0x00ff


	//----- nvinfo : EIATTR_EXIT_INSTR_OFFSETS
	.align		4
        /*0090*/ 	.byte	0x04, 0x1c
        /*0092*/ 	.short	(.L_27 - .L_26)


	//   ....[0]....
.L_26:
        /*0094*/ 	.word	0x00000770


	//----- nvinfo : EIATTR_REQNTID
	.align		4
.L_27:
        /*0098*/ 	.byte	0x04, 0x10
        /*009a*/ 	.short	(.L_29 - .L_28)
.L_28:
        /*009c*/ 	.word	0x00000080
        /*00a0*/ 	.word	0x00000001
        /*00a4*/ 	.word	0x00000001


	//----- nvinfo : EIATTR_CBANK_PARAM_SIZE
	.align		4
.L_29:
        /*00a8*/ 	.byte	0x03, 0x19
        /*00aa*/ 	.short	0x003c


	//----- nvinfo : EIATTR_PARAM_CBANK
	.align		4
        /*00ac*/ 	.byte	0x04, 0x0a
        /*00ae*/ 	.short	(.L_31 - .L_30)
	.align		4
.L_30:
        /*00b0*/ 	.word	index@(.nv.constant0.triton_poi_fused_add_cat_7)
        /*00b4*/ 	.short	0x0210
        /*00b6*/ 	.short	0x003c


	//----- nvinfo : EIATTR_SW_WAR
	.align		4
.L_31:
        /*00b8*/ 	.byte	0x04, 0x36
        /*00ba*/ 	.short	(.L_33 - .L_32)
.L_32:
        /*00bc*/ 	.word	0x00000008
.L_33:


//--------------------- .nv.callgraph             --------------------------
	.section	.nv.callgraph,"",@"SHT_CUDA_CALLGRAPH"
	.align	4
	.sectionentsize	8
	.align		4
        /*0000*/ 	.word	0x00000000
	.align		4
        /*0004*/ 	.word	0xffffffff
	.align		4
        /*0008*/ 	.word	0x00000000
	.align		4
        /*000c*/ 	.word	0xfffffffe
	.align		4
        /*0010*/ 	.word	0x00000000
	.align		4
        /*0014*/ 	.word	0xfffffffd
	.align		4
        /*0018*/ 	.word	0x00000000
	.align		4
        /*001c*/ 	.word	0xfffffffc


//--------------------- .text.triton_poi_fused_add_cat_7 --------------------------
	.section	.text.triton_poi_fused_add_cat_7,"ax",@progbits
	.align	128
        .global         triton_poi_fused_add_cat_7
        .type           triton_poi_fused_add_cat_7,@function
        .size           triton_poi_fused_add_cat_7,(.L_x_1 - triton_poi_fused_add_cat_7)
        .other          triton_poi_fused_add_cat_7,@"STO_CUDA_ENTRY STV_DEFAULT"
triton_poi_fused_add_cat_7:
.text.triton_poi_fused_add_cat_7:
[----:B------:R-:W-:Y:S01]  /*0000*/  LDC R1, c[0x0][0x28] ;  /* 0x00000a00ff017b82 */ /* 0x000fe20000000800 */
[----:B------:R-:W1:Y:S01]  /*0010*/  S2R R0, SR_TID.X ;  /* 0x0000000000007919 */ /* 0x000e620000002100 */
[----:B------:R-:W-:Y:S01]  /*0020*/  ULDC.64 UR4, c[0x0][0x220] ;  /* 0x0000880000047ab9 */ /* 0x000fe20000000a00 */
[----:B------:R-:W-:Y:S01]  /*0030*/  ULDC.64 UR6, c[0x0][0x228] ;  /* 0x00008a0000067ab9 */ /* 0x000fe20000000a00 */
[----:B------:R-:W-:Y:S01]  /*0040*/  CS2R R6, SRZ ;  /* 0x0000000000067805 */ /* 0x000fe2000001ff00 */
[----:B------:R-:W2:Y:S01]  /*0050*/  S2R R3, SR_CTAID.X ;  /* 0x0000000000037919 */ /* 0x000ea20000002500 */
[----:B------:R-:W-:Y:S01]  /*0060*/  CS2R R8, SRZ ;  /* 0x0000000000087805 */ /* 0x000fe2000001ff00 */
[----:B-1----:R-:W-:-:S05]  /*0070*/  IMAD.SHL.U32 R0, R0, 0x2, RZ ;  /* 0x0000000200007824 */ /* 0x002fca00078e00ff */
[----:B------:R-:W-:-:S05]  /*0080*/  LOP3.LUT R0, R0, 0xfe, RZ, 0xc0, !PT ;  /* 0x000000fe00007812 */ /* 0x000fca00078ec0ff */
[----:B--2---:R-:W-:-:S05]  /*0090*/  IMAD R0, R3, 0x100, R0 ;  /* 0x0000010003007824 */ /* 0x004fca00078e0200 */
[----:B------:R-:W-:-:S04]  /*00a0*/  SHF.R.S32.HI R3, RZ, 0x1f, R0 ;  /* 0x0000001fff037819 */ /* 0x000fc80000011400 */
[CC--:B------:R-:W-:Y:S02]  /*00b0*/  LEA.HI R2, R3.reuse, R0.reuse, RZ, 0x8 ;  /* 0x0000000003027211 */ /* 0x0c0fe400078f40ff */
[----:B------:R-:W-:Y:S02]  /*00c0*/  LEA.HI R20, R3, R0, RZ, 0xe ;  /* 0x0000000003147211 */ /* 0x000fe400078f70ff */
[----:B------:R-:W-:Y:S02]  /*00d0*/  SHF.R.S32.HI R26, RZ, 0x8, R2 ;  /* 0x00000008ff1a7819 */ /* 0x000fe40000011402 */
[----:B------:R-:W-:Y:S02]  /*00e0*/  LOP3.LUT R5, R2, 0xffffff00, RZ, 0xc0, !PT ;  /* 0xffffff0002057812 */ /* 0x000fe400078ec0ff */
[----:B------:R-:W-:Y:S02]  /*00f0*/  LEA.HI R3, R26, R26, RZ, 0x6 ;  /* 0x0000001a1a037211 */ /* 0x000fe400078f30ff */
[----:B------:R-:W-:Y:S01]  /*0100*/  SHF.R.S32.HI R22, RZ, 0xe, R20 ;  /* 0x0000000eff167819 */ /* 0x000fe20000011414 */
[----:B------:R-:W-:Y:S01]  /*0110*/  IMAD.IADD R5, R0, 0x1, -R5 ;  /* 0x0000000100057824 */ /* 0x000fe200078e0a05 */
[----:B------:R-:W-:-:S03]  /*0120*/  LOP3.LUT R3, R3, 0xffffffc0, RZ, 0xc0, !PT ;  /* 0xffffffc003037812 */ /* 0x000fc600078ec0ff */
[----:B------:R-:W-:Y:S02]  /*0130*/  IMAD R5, R22, 0xc00, R5 ;  /* 0x00000c0016057824 */ /* 0x000fe400078e0205 */
[----:B------:R-:W-:-:S03]  /*0140*/  IMAD.IADD R26, R26, 0x1, -R3 ;  /* 0x000000011a1a7824 */ /* 0x000fc600078e0a03 */
[----:B------:R-:W-:Y:S01]  /*0150*/  SHF.R.S32.HI R3, RZ, 0x1f, R5 ;  /* 0x0000001fff037819 */ /* 0x000fe20000011405 */
[C---:B------:R-:W-:Y:S02]  /*0160*/  IMAD.SHL.U32 R2, R26.reuse, 0x100, RZ ;  /* 0x000001001a027824 */ /* 0x040fe400078e00ff */
[----:B------:R-:W-:-:S03]  /*0170*/  VIADD R4, R26, 0xffffffe4 ;  /* 0xffffffe41a047836 */ /* 0x000fc60000000000 */
[----:B------:R-:W-:-:S04]  /*0180*/  IADD3 R5, P0, R2, R5, RZ ;  /* 0x0000000502057210 */ /* 0x000fc80007f1e0ff */
[----:B------:R-:W-:Y:S01]  /*0190*/  LEA.HI.X.SX32 R2, R2, R3, 0x1, P0 ;  /* 0x0000000302027211 */ /* 0x000fe200000f0eff */
[C---:B------:R-:W-:Y:S01]  /*01a0*/  IMAD.SHL.U32 R27, R5.reuse, 0x4, RZ ;  /* 0x00000004051b7824 */ /* 0x040fe200078e00ff */
[----:B------:R-:W-:Y:S01]  /*01b0*/  ISETP.GE.U32.AND P0, PT, R4, 0xc, PT ;  /* 0x0000000c0400780c */ /* 0x000fe20003f06070 */
[C---:B------:R-:W-:Y:S01]  /*01c0*/  VIADD R3, R26.reuse, 0xffffffd8 ;  /* 0xffffffd81a037836 */ /* 0x040fe20000000000 */
[----:B------:R-:W-:Y:S01]  /*01d0*/  SHF.L.U64.HI R23, R5, 0x2, R2 ;  /* 0x0000000205177819 */ /* 0x000fe20000010202 */
[----:B------:R-:W-:Y:S01]  /*01e0*/  VIADD R2, R26, 0xfffffff0 ;  /* 0xfffffff01a027836 */ /* 0x000fe20000000000 */
[----:B------:R-:W-:Y:S02]  /*01f0*/  IADD3 R16, P3, R27, UR4, RZ ;  /* 0x000000041b107c10 */ /* 0x000fe4000ff7e0ff */
[----:B------:R-:W-:Y:S02]  /*0200*/  CS2R R4, SRZ ;  /* 0x0000000000047805 */ /* 0x000fe4000001ff00 */
[----:B------:R-:W-:-:S02]  /*0210*/  ISETP.GE.U32.AND P2, PT, R3, 0xc, PT ;  /* 0x0000000c0300780c */ /* 0x000fc40003f46070 */
[----:B------:R-:W-:Y:S01]  /*0220*/  IADD3.X R17, R23, UR5, RZ, P3, !PT ;  /* 0x0000000517117c10 */ /* 0x000fe20009ffe4ff */
[----:B------:R-:W-:Y:S01]  /*0230*/  ULDC.64 UR4, c[0x0][0x208] ;  /* 0x0000820000047ab9 */ /* 0x000fe20000000a00 */
[----:B------:R-:W-:Y:S02]  /*0240*/  ISETP.GE.U32.AND P1, PT, R2, 0xc, PT ;  /* 0x0000000c0200780c */ /* 0x000fe40003f26070 */
[----:B------:R-:W-:Y:S02]  /*0250*/  CS2R R2, SRZ ;  /* 0x0000000000027805 */ /* 0x000fe4000001ff00 */
[----:B------:R-:W-:Y:S02]  /*0260*/  ISETP.GT.AND P3, PT, R26, 0x33, PT ;  /* 0x000000331a00780c */ /* 0x000fe40003f64270 */
[----:B------:R-:W-:Y:S02]  /*0270*/  IADD3 R28, P4, R27, UR6, RZ ;  /* 0x000000061b1c7c10 */ /* 0x000fe4000ff9e0ff */
[----:B------:R-:W-:Y:S01]  /*0280*/  CS2R R18, SRZ ;  /* 0x0000000000127805 */ /* 0x000fe2000001ff00 */
[----:B------:R-:W2:Y:S01]  /*0290*/  @!P0 LDG.E.64 R2, desc[UR4][R16.64+-0x7000] ;  /* 0xff90000410028981 */ /* 0x000ea2000c1e1b00 */
[----:B------:R-:W-:Y:S01]  /*02a0*/  IADD3.X R29, R23, UR7, RZ, P4, !PT ;  /* 0x00000007171d7c10 */ /* 0x000fe2000a7fe4ff */
[----:B------:R-:W-:-:S02]  /*02b0*/  ULDC.64 UR6, c[0x0][0x230] ;  /* 0x00008c0000067ab9 */ /* 0x000fc40000000a00 */
[----:B------:R-:W-:Y:S01]  /*02c0*/  IADD3 R24, P4, R27, UR6, RZ ;  /* 0x000000061b187c10 */ /* 0x000fe2000ff9e0ff */
[----:B------:R-:W3:Y:S04]  /*02d0*/  @!P2 LDG.E.64 R6, desc[UR4][R16.64+-0xa000] ;  /* 0xff6000041006a981 */ /* 0x000ee8000c1e1b00 */
[----:B------:R-:W4:Y:S01]  /*02e0*/  @!P1 LDG.E.64 R4, desc[UR4][R16.64+-0x4000] ;  /* 0xffc0000410049981 */ /* 0x000f22000c1e1b00 */
[----:B------:R-:W-:Y:S02]  /*02f0*/  IADD3.X R25, R23, UR7, RZ, P4, !PT ;  /* 0x0000000717197c10 */ /* 0x000fe4000a7fe4ff */
[----:B------:R-:W-:Y:S02]  /*0300*/  CS2R R12, SRZ ;  /* 0x00000000000c7805 */ /* 0x000fe4000001ff00 */
[----:B------:R-:W-:Y:S01]  /*0310*/  CS2R R14, SRZ ;  /* 0x00000000000e7805 */ /* 0x000fe2000001ff00 */
[----:B------:R1:W5:Y:S01]  /*0320*/  @P3 LDG.E.64 R8, desc[UR4][R16.64+-0xd000] ;  /* 0xff30000410083981 */ /* 0x000362000c1e1b00 */
[----:B------:R-:W-:Y:S01]  /*0330*/  CS2R R10, SRZ ;  /* 0x00000000000a7805 */ /* 0x000fe2000001ff00 */
[----:B------:R-:W-:-:S02]  /*0340*/  ULDC.64 UR6, c[0x0][0x238] ;  /* 0x00008e0000067ab9 */ /* 0x000fc40000000a00 */
[----:B------:R-:W2:Y:S04]  /*0350*/  @P3 LDG.E.64 R18, desc[UR4][R24.64+-0xd000] ;  /* 0xff30000418123981 */ /* 0x000ea8000c1e1b00 */
[----:B------:R-:W2:Y:S01]  /*0360*/  @!P2 LDG.E.64 R12, desc[UR4][R28.64+-0xa000] ;  /* 0xff6000041c0ca981 */ /* 0x000ea2000c1e1b00 */
[----:B-1----:R-:W-:-:S03]  /*0370*/  CS2R R16, SRZ ;  /* 0x0000000000107805 */ /* 0x002fc6000001ff00 */
[----:B------:R-:W4:Y:S04]  /*0380*/  @P3 LDG.E.64 R14, desc[UR4][R28.64+-0xd000] ;  /* 0xff3000041c0e3981 */ /* 0x000f28000c1e1b00 */
[----:B------:R1:W4:Y:S04]  /*0390*/  @!P2 LDG.E.64 R16, desc[UR4][R24.64+-0xa000] ;  /* 0xff6000041810a981 */ /* 0x000328000c1e1b00 */
[----:B------:R1:W4:Y:S02]  /*03a0*/  @!P0 LDG.E.64 R10, desc[UR4][R28.64+-0x7000] ;  /* 0xff9000041c0a8981 */ /* 0x000324000c1e1b00 */
[----:B01----:R-:W-:-:S02]  /*03b0*/  LOP3.LUT R25, R20, 0xffffc000, RZ, 0xc0, !PT ;  /* 0xffffc00014197812 */ /* 0x003fc400078ec0ff */
[----:B------:R-:W0:Y:S03]  /*03c0*/  LDC.64 R20, c[0x0][0x218] ;  /* 0x00008600ff147b82 */ /* 0x000e260000000a00 */
[----:B------:R-:W-:Y:S01]  /*03d0*/  IMAD.IADD R25, R0, 0x1, -R25 ;  /* 0x0000000100197824 */ /* 0x000fe200078e0a19 */
[----:B------:R-:W-:-:S03]  /*03e0*/  ISETP.GE.AND P4, PT, R26, 0x10, PT ;  /* 0x000000101a00780c */ /* 0x000fc60003f86270 */
[----:B------:R-:W-:Y:S01]  /*03f0*/  IMAD R29, R22, 0x1000, R25 ;  /* 0x00001000161d7824 */ /* 0x000fe200078e0219 */
[----:B------:R-:W-:Y:S02]  /*0400*/  IADD3 R22, P5, R27, UR6, RZ ;  /* 0x000000061b167c10 */ /* 0x000fe4000ffbe0ff */
[----:B------:R-:W-:Y:S02]  /*0410*/  CS2R R26, SRZ ;  /* 0x00000000001a7805 */ /* 0x000fe4000001ff00 */
[----:B------:R-:W-:-:S05]  /*0420*/  IADD3.X R23, R23, UR7, RZ, P5, !PT ;  /* 0x0000000717177c10 */ /* 0x000fca000affe4ff */
[----:B------:R2:W4:Y:S01]  /*0430*/  @P3 LDG.E.64 R26, desc[UR4][R22.64+-0xd000] ;  /* 0xff300004161a3981 */ /* 0x000522000c1e1b00 */
[----:B0-----:R-:W-:Y:S02]  /*0440*/  IMAD.WIDE R28, R29, 0x4, R20 ;  /* 0x000000041d1c7825 */ /* 0x001fe400078e0214 */
[----:B------:R-:W0:Y:S01]  /*0450*/  LDC.64 R20, c[0x0][0x240] ;  /* 0x00009000ff147b82 */ /* 0x000e220000000a00 */
[----:B------:R-:W-:-:S06]  /*0460*/  CS2R R24, SRZ ;  /* 0x0000000000187805 */ /* 0x000fcc000001ff00 */
[----:B------:R-:W4:Y:S01]  /*0470*/  @!P4 LDG.E.64 R24, desc[UR4][R28.64] ;  /* 0x000000041c18c981 */ /* 0x000f22000c1e1b00 */
[----:B0-----:R-:W-:-:S06]  /*0480*/  IMAD.WIDE R20, R0, 0x4, R20 ;  /* 0x0000000400147825 */ /* 0x001fcc00078e0214 */
[----:B------:R-:W4:Y:S01]  /*0490*/  LDG.E.64 R20, desc[UR4][R20.64] ;  /* 0x0000000414147981 */ /* 0x000f22000c1e1b00 */
[----:B---3--:R-:W-:Y:S02]  /*04a0*/  SEL R6, R6, RZ, !P2 ;  /* 0x000000ff06067207 */ /* 0x008fe40005000000 */
[----:B------:R-:W-:Y:S02]  /*04b0*/  SEL R7, R7, RZ, !P2 ;  /* 0x000000ff07077207 */ /* 0x000fe40005000000 */
[----:B--2---:R-:W-:Y:S02]  /*04c0*/  SEL R22, R13, RZ, !P2 ;  /* 0x000000ff0d167207 */ /* 0x004fe40005000000 */
[----:B-----5:R-:W-:Y:S02]  /*04d0*/  SEL R13, R8, RZ, P3 ;  /* 0x000000ff080d7207 */ /* 0x020fe40001800000 */
[----:B----4-:R-:W-:Y:S02]  /*04e0*/  SEL R8, R14, RZ, P3 ;  /* 0x000000ff0e087207 */ /* 0x010fe40001800000 */
[----:B------:R-:W-:-:S02]  /*04f0*/  SEL R12, R12, RZ, !P2 ;  /* 0x000000ff0c0c7207 */ /* 0x000fc40005000000 */
[----:B------:R-:W-:Y:S01]  /*0500*/  SEL R14, R9, RZ, P3 ;  /* 0x000000ff090e7207 */ /* 0x000fe20001800000 */
[----:B------:R-:W-:Y:S01]  /*0510*/  FADD R8, R13, R8 ;  /* 0x000000080d087221 */ /* 0x000fe20000000000 */
[----:B------:R-:W-:Y:S01]  /*0520*/  SEL R15, R15, RZ, P3 ;  /* 0x000000ff0f0f7207 */ /* 0x000fe20001800000 */
[----:B------:R-:W-:Y:S01]  /*0530*/  FADD R6, R6, R12 ;  /* 0x0000000c06067221 */ /* 0x000fe20000000000 */
[----:B------:R-:W-:Y:S02]  /*0540*/  SEL R9, R16, RZ, !P2 ;  /* 0x000000ff10097207 */ /* 0x000fe40005000000 */
[----:B------:R-:W-:Y:S01]  /*0550*/  SEL R13, R18, RZ, P3 ;  /* 0x000000ff120d7207 */ /* 0x000fe20001800000 */
[----:B------:R-:W-:Y:S01]  /*0560*/  FADD R14, R14, R15 ;  /* 0x0000000f0e0e7221 */ /* 0x000fe20000000000 */
[----:B------:R-:W-:Y:S01]  /*0570*/  SEL R19, R19, RZ, P3 ;  /* 0x000000ff13137207 */ /* 0x000fe20001800000 */
[----:B------:R-:W-:Y:S01]  /*0580*/  FADD R6, R6, R9 ;  /* 0x0000000906067221 */ /* 0x000fe20000000000 */
[----:B------:R-:W-:Y:S01]  /*0590*/  SEL R9, R2, RZ, !P0 ;  /* 0x000000ff02097207 */ /* 0x000fe20004000000 */
[----:B------:R-:W-:Y:S01]  /*05a0*/  FADD R13, R8, R13 ;  /* 0x0000000d080d7221 */ /* 0x000fe20000000000 */
[----:B------:R-:W-:Y:S01]  /*05b0*/  SEL R8, R3, RZ, !P0 ;  /* 0x000000ff03087207 */ /* 0x000fe20004000000 */
[----:B------:R-:W-:Y:S01]  /*05c0*/  FADD R14, R14, R19 ;  /* 0x000000130e0e7221 */ /* 0x000fe20000000000 */
[----:B------:R-:W0:Y:S01]  /*05d0*/  LDC.64 R2, c[0x0][0x210] ;  /* 0x00008400ff027b82 */ /* 0x000e220000000a00 */
[----:B------:R-:W-:Y:S01]  /*05e0*/  SEL R12, R17, RZ, !P2 ;  /* 0x000000ff110c7207 */ /* 0x000fe20005000000 */
[----:B------:R-:W-:Y:S01]  /*05f0*/  FADD R7, R7, R22 ;  /* 0x0000001607077221 */ /* 0x000fe20000000000 */
[----:B------:R-:W-:-:S02]  /*0600*/  SEL R11, R11, RZ, !P0 ;  /* 0x000000ff0b0b7207 */ /* 0x000fc40004000000 */
[----:B------:R-:W-:Y:S01]  /*0610*/  SEL R10, R10, RZ, !P0 ;  /* 0x000000ff0a0a7207 */ /* 0x000fe20004000000 */
[----:B------:R-:W-:Y:S01]  /*0620*/  FADD R7, R7, R12 ;  /* 0x0000000c07077221 */ /* 0x000fe20000000000 */
[----:B------:R-:W-:Y:S02]  /*0630*/  SEL R27, R27, RZ, P3 ;  /* 0x000000ff1b1b7207 */ /* 0x000fe40001800000 */
[----:B------:R-:W-:-:S03]  /*0640*/  SEL R26, R26, RZ, P3 ;  /* 0x000000ff1a1a7207 */ /* 0x000fc60001800000 */
[----:B------:R-:W-:Y:S02]  /*0650*/  FADD R27, R14, R27 ;  /* 0x0000001b0e1b7221 */ /* 0x000fe40000000000 */
[----:B------:R-:W-:Y:S01]  /*0660*/  FADD R26, R13, R26 ;  /* 0x0000001a0d1a7221 */ /* 0x000fe20000000000 */
[----:B------:R-:W-:Y:S01]  /*0670*/  FADD R8, R8, R11 ;  /* 0x0000000b08087221 */ /* 0x000fe20000000000 */
[----:B------:R-:W-:Y:S01]  /*0680*/  FADD R9, R9, R10 ;  /* 0x0000000a09097221 */ /* 0x000fe20000000000 */
[----:B------:R-:W-:Y:S02]  /*0690*/  @P2 FSEL R7, R27, RZ, P3 ;  /* 0x000000ff1b072208 */ /* 0x000fe40001800000 */
[----:B------:R-:W-:Y:S02]  /*06a0*/  @P2 FSEL R6, R26, RZ, P3 ;  /* 0x000000ff1a062208 */ /* 0x000fe40001800000 */
[----:B------:R-:W-:Y:S02]  /*06b0*/  SEL R5, R5, RZ, !P1 ;  /* 0x000000ff05057207 */ /* 0x000fe40004800000 */
[----:B------:R-:W-:-:S02]  /*06c0*/  SEL R4, R4, RZ, !P1 ;  /* 0x000000ff04047207 */ /* 0x000fc40004800000 */
[----:B------:R-:W-:Y:S02]  /*06d0*/  @P1 FSEL R5, R8, R7, !P0 ;  /* 0x0000000708051208 */ /* 0x000fe40004000000 */
[----:B------:R-:W-:Y:S02]  /*06e0*/  @P1 FSEL R4, R9, R6, !P0 ;  /* 0x0000000609041208 */ /* 0x000fe40004000000 */
[----:B------:R-:W-:Y:S02]  /*06f0*/  SEL R7, R24, RZ, !P4 ;  /* 0x000000ff18077207 */ /* 0x000fe40006000000 */
[----:B------:R-:W-:Y:S02]  /*0700*/  SEL R6, R25, RZ, !P4 ;  /* 0x000000ff19067207 */ /* 0x000fe40006000000 */
[----:B------:R-:W-:Y:S02]  /*0710*/  FSEL R7, R7, R4, !P4 ;  /* 0x0000000407077208 */ /* 0x000fe40006000000 */
[----:B------:R-:W-:Y:S01]  /*0720*/  FSEL R4, R6, R5, !P4 ;  /* 0x0000000506047208 */ /* 0x000fe20006000000 */
[----:B0-----:R-:W-:-:S04]  /*0730*/  IMAD.WIDE R2, R0, 0x4, R2 ;  /* 0x0000000400027825 */ /* 0x001fc800078e0202 */
[----:B------:R-:W-:Y:S01]  /*0740*/  FADD R20, R20, R7 ;  /* 0x0000000714147221 */ /* 0x000fe20000000000 */
[----:B------:R-:W-:-:S05]  /*0750*/  FADD R21, R21, R4 ;  /* 0x0000000415157221 */ /* 0x000fca0000000000 */
[----:B------:R-:W-:Y:S01]  /*0760*/  STG.E.64 desc[UR4][R2.64], R20 ;  /* 0x0000001402007986 */ /* 0x000fe2000c101b04 */
[----:B------:R-:W-:Y:S05]  /*0770*/  EXIT ;  /* 0x000000000000794d */ /* 0x000fea0003800000 */
.L_x_0:
[----:B------:R-:W-:-:S00]  /*0780*/  BRA `(.L_x_0) ;  /* 0xfffffffc00fc7947 */ /* 0x000fc0000383ffff */
[----:B------:R-:W-:-:S00]  /*0790*/  NOP ;  /* 0x0000000000007918 */ /* 0x000fc00000000000 */
        /* <DEDUP_REMOVED lines=14> */
.L_x_1:


//--------------------- .nv.constant0.triton_poi_fused_add_cat_7 --------------------------
	.section	.nv.constant0.triton_poi_fused_add_cat_7,"a",@progbits
	.sectionflags	@""
	.align	4
.nv.constant0.triton_poi_fused_add_cat_7:
	.zero		588
